//
// Generated by NVIDIA NVVM Compiler
//
// Compiler Build ID: CL-36424714
// Cuda compilation tools, release 13.0, V13.0.88
// Based on NVVM 20.0.0
//

.version 9.0
.target sm_100
.address_size 64

	// .globl	_Z20multiplicar_matricesPdS_S_iii

.visible .entry _Z20multiplicar_matricesPdS_S_iii(
	.param .u64 .ptr .align 1 _Z20multiplicar_matricesPdS_S_iii_param_0,
	.param .u64 .ptr .align 1 _Z20multiplicar_matricesPdS_S_iii_param_1,
	.param .u64 .ptr .align 1 _Z20multiplicar_matricesPdS_S_iii_param_2,
	.param .u32 _Z20multiplicar_matricesPdS_S_iii_param_3,
	.param .u32 _Z20multiplicar_matricesPdS_S_iii_param_4,
	.param .u32 _Z20multiplicar_matricesPdS_S_iii_param_5
)
{
	.reg .pred 	%p<13>;
	.reg .b32 	%r<41>;
	.reg .b64 	%rd<53>;
	.reg .b64 	%fd<68>;

	ld.param.u64 	%rd7, [_Z20multiplicar_matricesPdS_S_iii_param_0];
	ld.param.u64 	%rd8, [_Z20multiplicar_matricesPdS_S_iii_param_1];
	ld.param.u64 	%rd6, [_Z20multiplicar_matricesPdS_S_iii_param_2];
	ld.param.u32 	%r20, [_Z20multiplicar_matricesPdS_S_iii_param_3];
	ld.param.u32 	%r18, [_Z20multiplicar_matricesPdS_S_iii_param_4];
	ld.param.u32 	%r19, [_Z20multiplicar_matricesPdS_S_iii_param_5];
	cvta.to.global.u64 	%rd1, %rd8;
	cvta.to.global.u64 	%rd2, %rd7;
	mov.u32 	%r21, %ctaid.y;
	mov.u32 	%r22, %ntid.y;
	mov.u32 	%r23, %tid.y;
	mad.lo.s32 	%r1, %r21, %r22, %r23;
	mov.u32 	%r24, %ctaid.x;
	mov.u32 	%r25, %ntid.x;
	mov.u32 	%r26, %tid.x;
	mad.lo.s32 	%r2, %r24, %r25, %r26;
	setp.ge.s32 	%p1, %r1, %r20;
	setp.ge.s32 	%p2, %r2, %r19;
	or.pred  	%p3, %p1, %p2;
	@%p3 bra 	$L__BB0_14;
	setp.lt.s32 	%p4, %r18, 1;
	mov.f64 	%fd67, 0d0000000000000000;
	@%p4 bra 	$L__BB0_13;
	mul.lo.s32 	%r3, %r18, %r1;
	and.b32  	%r4, %r18, 7;
	setp.lt.u32 	%p5, %r18, 8;
	mov.f64 	%fd67, 0d0000000000000000;
	mov.b32 	%r39, 0;
	@%p5 bra 	$L__BB0_5;
	and.b32  	%r39, %r18, 2147483640;
	neg.s32 	%r37, %r39;
	shl.b32 	%r7, %r19, 3;
	mul.wide.u32 	%rd9, %r3, 8;
	add.s64 	%rd10, %rd9, %rd2;
	add.s64 	%rd52, %rd10, 32;
	mov.f64 	%fd67, 0d0000000000000000;
	mul.wide.s32 	%rd13, %r19, 8;
	mov.u32 	%r36, %r2;
$L__BB0_4:
	.pragma "nounroll";
	ld.global.f64 	%fd17, [%rd52+-32];
	mul.wide.s32 	%rd11, %r36, 8;
	add.s64 	%rd12, %rd1, %rd11;
	ld.global.f64 	%fd18, [%rd12];
	fma.rn.f64 	%fd19, %fd17, %fd18, %fd67;
	ld.global.f64 	%fd20, [%rd52+-24];
	add.s64 	%rd14, %rd12, %rd13;
	ld.global.f64 	%fd21, [%rd14];
	fma.rn.f64 	%fd22, %fd20, %fd21, %fd19;
	ld.global.f64 	%fd23, [%rd52+-16];
	add.s64 	%rd15, %rd14, %rd13;
	ld.global.f64 	%fd24, [%rd15];
	fma.rn.f64 	%fd25, %fd23, %fd24, %fd22;
	ld.global.f64 	%fd26, [%rd52+-8];
	add.s64 	%rd16, %rd15, %rd13;
	ld.global.f64 	%fd27, [%rd16];
	fma.rn.f64 	%fd28, %fd26, %fd27, %fd25;
	ld.global.f64 	%fd29, [%rd52];
	add.s64 	%rd17, %rd16, %rd13;
	ld.global.f64 	%fd30, [%rd17];
	fma.rn.f64 	%fd31, %fd29, %fd30, %fd28;
	ld.global.f64 	%fd32, [%rd52+8];
	add.s64 	%rd18, %rd17, %rd13;
	ld.global.f64 	%fd33, [%rd18];
	fma.rn.f64 	%fd34, %fd32, %fd33, %fd31;
	ld.global.f64 	%fd35, [%rd52+16];
	add.s64 	%rd19, %rd18, %rd13;
	ld.global.f64 	%fd36, [%rd19];
	fma.rn.f64 	%fd37, %fd35, %fd36, %fd34;
	ld.global.f64 	%fd38, [%rd52+24];
	add.s64 	%rd20, %rd19, %rd13;
	ld.global.f64 	%fd39, [%rd20];
	fma.rn.f64 	%fd67, %fd38, %fd39, %fd37;
	add.s32 	%r37, %r37, 8;
	add.s32 	%r36, %r36, %r7;
	add.s64 	%rd52, %rd52, 64;
	setp.ne.s32 	%p6, %r37, 0;
	@%p6 bra 	$L__BB0_4;
$L__BB0_5:
	setp.eq.s32 	%p7, %r4, 0;
	@%p7 bra 	$L__BB0_13;
	and.b32  	%r13, %r18, 3;
	setp.lt.u32 	%p8, %r4, 4;
	@%p8 bra 	$L__BB0_8;
	add.s32 	%r28, %r39, %r3;
	mul.wide.u32 	%rd21, %r28, 8;
	add.s64 	%rd22, %rd2, %rd21;
	ld.global.f64 	%fd41, [%rd22];
	mad.lo.s32 	%r29, %r39, %r19, %r2;
	mul.wide.s32 	%rd23, %r29, 8;
	add.s64 	%rd24, %rd1, %rd23;
	ld.global.f64 	%fd42, [%rd24];
	fma.rn.f64 	%fd43, %fd41, %fd42, %fd67;
	cvt.u64.u32 	%rd25, %r3;
	cvt.u64.u32 	%rd26, %r39;
	add.s64 	%rd27, %rd26, %rd25;
	shl.b64 	%rd28, %rd27, 3;
	add.s64 	%rd29, %rd2, %rd28;
	ld.global.f64 	%fd44, [%rd29+8];
	mul.wide.s32 	%rd30, %r19, 8;
	add.s64 	%rd31, %rd24, %rd30;
	ld.global.f64 	%fd45, [%rd31];
	fma.rn.f64 	%fd46, %fd44, %fd45, %fd43;
	ld.global.f64 	%fd47, [%rd29+16];
	add.s64 	%rd32, %rd31, %rd30;
	ld.global.f64 	%fd48, [%rd32];
	fma.rn.f64 	%fd49, %fd47, %fd48, %fd46;
	ld.global.f64 	%fd50, [%rd29+24];
	add.s64 	%rd33, %rd32, %rd30;
	ld.global.f64 	%fd51, [%rd33];
	fma.rn.f64 	%fd67, %fd50, %fd51, %fd49;
	add.s32 	%r39, %r39, 4;
$L__BB0_8:
	setp.eq.s32 	%p9, %r13, 0;
	@%p9 bra 	$L__BB0_13;
	setp.eq.s32 	%p10, %r13, 1;
	@%p10 bra 	$L__BB0_11;
	add.s32 	%r30, %r39, %r3;
	mul.wide.u32 	%rd34, %r30, 8;
	add.s64 	%rd35, %rd2, %rd34;
	ld.global.f64 	%fd53, [%rd35];
	mad.lo.s32 	%r31, %r39, %r19, %r2;
	mul.wide.s32 	%rd36, %r31, 8;
	add.s64 	%rd37, %rd1, %rd36;
	ld.global.f64 	%fd54, [%rd37];
	fma.rn.f64 	%fd55, %fd53, %fd54, %fd67;
	cvt.u64.u32 	%rd38, %r3;
	cvt.u64.u32 	%rd39, %r39;
	add.s64 	%rd40, %rd39, %rd38;
	shl.b64 	%rd41, %rd40, 3;
	add.s64 	%rd42, %rd2, %rd41;
	ld.global.f64 	%fd56, [%rd42+8];
	mul.wide.s32 	%rd43, %r19, 8;
	add.s64 	%rd44, %rd37, %rd43;
	ld.global.f64 	%fd57, [%rd44];
	fma.rn.f64 	%fd67, %fd56, %fd57, %fd55;
	add.s32 	%r39, %r39, 2;
$L__BB0_11:
	and.b32  	%r32, %r18, 1;
	setp.eq.b32 	%p11, %r32, 1;
	not.pred 	%p12, %p11;
	@%p12 bra 	$L__BB0_13;
	add.s32 	%r33, %r39, %r3;
	mul.wide.u32 	%rd45, %r33, 8;
	add.s64 	%rd46, %rd2, %rd45;
	ld.global.f64 	%fd58, [%rd46];
	mad.lo.s32 	%r34, %r39, %r19, %r2;
	mul.wide.s32 	%rd47, %r34, 8;
	add.s64 	%rd48, %rd1, %rd47;
	ld.global.f64 	%fd59, [%rd48];
	fma.rn.f64 	%fd67, %fd58, %fd59, %fd67;
$L__BB0_13:
	mad.lo.s32 	%r35, %r19, %r1, %r2;
	cvta.to.global.u64 	%rd49, %rd6;
	mul.wide.s32 	%rd50, %r35, 8;
	add.s64 	%rd51, %rd49, %rd50;
	st.global.f64 	[%rd51], %fd67;
$L__BB0_14:
	ret;

}


// ===== COMPILED SASS (sm_100) =====

	.target	sm_100

	.elftype	@"ET_EXEC"


//--------------------- .note.nv.tkinfo           --------------------------
	.section	.note.nv.tkinfo,"",@"SHT_NOTE"
	.sectionflags	@"SHF_NOTE_NV_TKINFO"
	.tkinfo
        /*0018*/ 	.word	0x00000002
        /*0030*/ 	.string	""
        /*0030*/ 	.string	"ptxas"
        /*0030*/ 	.string	"Cuda compilation tools, release 13.0, V13.0.88"
        /*0030*/ 	.string	"Build cuda_13.0.r13.0/compiler.36424714_0"
        /*0030*/ 	.string	"-arch sm_100 -m 64 "



//--------------------- .note.nv.cuinfo           --------------------------
	.section	.note.nv.cuinfo,"",@"SHT_NOTE"
	.sectionflags	@"SHF_NOTE_NV_CUINFO"
        /*0018*/ 	.short	0x0002
        /*001a*/ 	.short	0x0064
        /*001c*/ 	.short	0x0082
	.zero		2


//--------------------- .nv.info                  --------------------------
	.section	.nv.info,"",@"SHT_CUDA_INFO"
	.align	4


	//----- nvinfo : EIATTR_REGCOUNT
	.align		4
        /*0000*/ 	.byte	0x04, 0x2f
        /*0002*/ 	.short	(.L_1 - .L_0)
	.align		4
.L_0:
        /*0004*/ 	.word	index@(_Z20multiplicar_matricesPdS_S_iii)
        /*0008*/ 	.word	0x00000020


	//----- nvinfo : EIATTR_FRAME_SIZE
	.align		4
.L_1:
        /*000c*/ 	.byte	0x04, 0x11
        /*000e*/ 	.short	(.L_3 - .L_2)
	.align		4
.L_2:
        /*0010*/ 	.word	index@(_Z20multiplicar_matricesPdS_S_iii)
        /*0014*/ 	.word	0x00000000


	//----- nvinfo : EIATTR_MIN_STACK_SIZE
	.align		4
.L_3:
        /*0018*/ 	.byte	0x04, 0x12
        /*001a*/ 	.short	(.L_5 - .L_4)
	.align		4
.L_4:
        /*001c*/ 	.word	index@(_Z20multiplicar_matricesPdS_S_iii)
        /*0020*/ 	.word	0x00000000
.L_5:


//--------------------- .nv.compat                --------------------------
	.section	.nv.compat,"",@"SHT_CUDA_COMPAT_INFO"
	.align	4
        /*0000*/ 	.byte	0x02, 0x09, 0x00, 0x00, 0x02, 0x02, 0x01, 0x00, 0x02, 0x05, 0x05, 0x00, 0x03, 0x07, 0x01, 0x01
        /*0010*/ 	.byte	0x02, 0x03, 0x00, 0x00, 0x02, 0x06, 0x01, 0x00, 0x04, 0x0b, 0x08, 0x00, 0x01, 0x00, 0x00, 0x00
        /*0020*/ 	.byte	0x00, 0x00, 0x00, 0x00


//--------------------- .nv.info._Z20multiplicar_matricesPdS_S_iii --------------------------
	.section	.nv.info._Z20multiplicar_matricesPdS_S_iii,"",@"SHT_CUDA_INFO"
	.sectionflags	@""
	.align	4


	//----- nvinfo : EIATTR_CUDA_API_VERSION
	.align		4
        /*0000*/ 	.byte	0x04, 0x37
        /*0002*/ 	.short	(.L_7 - .L_6)
.L_6:
        /*0004*/ 	.word	0x00000082


	//----- nvinfo : EIATTR_KPARAM_INFO
	.align		4
.L_7:
        /*0008*/ 	.byte	0x04, 0x17
        /*000a*/ 	.short	(.L_9 - .L_8)
.L_8:
        /*000c*/ 	.word	0x00000000
        /*0010*/ 	.short	0x0005
        /*0012*/ 	.short	0x0020
        /*0014*/ 	.byte	0x00, 0xf0, 0x11, 0x00


	//----- nvinfo : EIATTR_KPARAM_INFO
	.align		4
.L_9:
        /*0018*/ 	.byte	0x04, 0x17
        /*001a*/ 	.short	(.L_11 - .L_10)
.L_10:
        /*001c*/ 	.word	0x00000000
        /*0020*/ 	.short	0x0004
        /*0022*/ 	.short	0x001c
        /*0024*/ 	.byte	0x00, 0xf0, 0x11, 0x00


	//----- nvinfo : EIATTR_KPARAM_INFO
	.align		4
.L_11:
        /*0028*/ 	.byte	0x04, 0x17
        /*002a*/ 	.short	(.L_13 - .L_12)
.L_12:
        /*002c*/ 	.word	0x00000000
        /*0030*/ 	.short	0x0003
        /*0032*/ 	.short	0x0018
        /*0034*/ 	.byte	0x00, 0xf0, 0x11, 0x00


	//----- nvinfo : EIATTR_KPARAM_INFO
	.align		4
.L_13:
        /*0038*/ 	.byte	0x04, 0x17
        /*003a*/ 	.short	(.L_15 - .L_14)
.L_14:
        /*003c*/ 	.word	0x00000000
        /*0040*/ 	.short	0x0002
        /*0042*/ 	.short	0x0010
        /*0044*/ 	.byte	0x00, 0xf5, 0x21, 0x00


	//----- nvinfo : EIATTR_KPARAM_INFO
	.align		4
.L_15:
        /*0048*/ 	.byte	0x04, 0x17
        /*004a*/ 	.short	(.L_17 - .L_16)
.L_16:
        /*004c*/ 	.word	0x00000000
        /*0050*/ 	.short	0x0001
        /*0052*/ 	.short	0x0008
        /*0054*/ 	.byte	0x00, 0xf5, 0x21, 0x00


	//----- nvinfo : EIATTR_KPARAM_INFO
	.align		4
.L_17:
        /*0058*/ 	.byte	0x04, 0x17
        /*005a*/ 	.short	(.L_19 - .L_18)
.L_18:
        /*005c*/ 	.word	0x00000000
        /*0060*/ 	.short	0x0000
        /*0062*/ 	.short	0x0000
        /*0064*/ 	.byte	0x00, 0xf5, 0x21, 0x00


	//----- nvinfo : EIATTR_SPARSE_MMA_MASK
	.align		4
.L_19:
        /*0068*/ 	.byte	0x03, 0x50
        /*006a*/ 	.short	0x0000


	//----- nvinfo : EIATTR_MAXREG_COUNT
	.align		4
        /*006c*/ 	.byte	0x03, 0x1b
        /*006e*/ 	.short	0x00ff


	//----- nvinfo : EIATTR_MERCURY_ISA_VERSION
	.align		4
        /*0070*/ 	.byte	0x03, 0x5f
        /*0072*/ 	.short	0x0101


	//----- nvinfo : EIATTR_VRC_CTA_INIT_COUNT
	.align		4
        /*0074*/ 	.byte	0x02, 0x4a
	.zero		1
	.zero		1


	//----- nvinfo : EIATTR_EXIT_INSTR_OFFSETS
	.align		4
        /*0078*/ 	.byte	0x04, 0x1c
        /*007a*/ 	.short	(.L_21 - .L_20)


	//   ....[0]....
.L_20:
        /*007c*/ 	.word	0x000000d0


	//   ....[1]....
        /*0080*/ 	.word	0x000008f0


	//----- nvinfo : EIATTR_CBANK_PARAM_SIZE
	.align		4
.L_21:
        /*0084*/ 	.byte	0x03, 0x19
        /*0086*/ 	.short	0x0024


	//----- nvinfo : EIATTR_PARAM_CBANK
	.align		4
        /*0088*/ 	.byte	0x04, 0x0a
        /*008a*/ 	.short	(.L_23 - .L_22)
	.align		4
.L_22:
        /*008c*/ 	.word	index@(.nv.constant0._Z20multiplicar_matricesPdS_S_iii)
        /*0090*/ 	.short	0x0380
        /*0092*/ 	.short	0x0024


	//----- nvinfo : EIATTR_SW_WAR
	.align		4
.L_23:
        /*0094*/ 	.byte	0x04, 0x36
        /*0096*/ 	.short	(.L_25 - .L_24)
.L_24:
        /*0098*/ 	.word	0x00000008
.L_25:


//--------------------- .nv.callgraph             --------------------------
	.section	.nv.callgraph,"",@"SHT_CUDA_CALLGRAPH"
	.align	4
	.sectionentsize	8
	.align		4
        /*0000*/ 	.word	0x00000000
	.align		4
        /*0004*/ 	.word	0xffffffff
	.align		4
        /*0008*/ 	.word	0x00000000
	.align		4
        /*000c*/ 	.word	0xfffffffe
	.align		4
        /*0010*/ 	.word	0x00000000
	.align		4
        /*0014*/ 	.word	0xfffffffd
	.align		4
        /*0018*/ 	.word	0x00000000
	.align		4
        /*001c*/ 	.word	0xfffffffc


//--------------------- .text._Z20multiplicar_matricesPdS_S_iii --------------------------
	.section	.text._Z20multiplicar_matricesPdS_S_iii,"ax",@progbits
	.align	128
        .global         _Z20multiplicar_matricesPdS_S_iii
        .type           _Z20multiplicar_matricesPdS_S_iii,@function
        .size           _Z20multiplicar_matricesPdS_S_iii,(.L_x_5 - _Z20multiplicar_matricesPdS_S_iii)
        .other          _Z20multiplicar_matricesPdS_S_iii,@"STO_CUDA_ENTRY STV_DEFAULT"
_Z20multiplicar_matricesPdS_S_iii:
.text._Z20multiplicar_matricesPdS_S_iii:
[----:B------:R-:W-:Y:S01]  /*0000*/  LDC R1, c[0x0][0x37c] ;  /* 0x0000df00ff017b82 */ /* 0x000fe20000000800 */
[----:B------:R-:W0:Y:S07]  /*0010*/  S2R R4, SR_TID.X ;  /* 0x0000000000047919 */ /* 0x000e2e0000002100 */
[----:B------:R-:W1:Y:S01]  /*0020*/  LDC R2, c[0x0][0x364] ;  /* 0x0000d900ff027b82 */ /* 0x000e620000000800 */
[----:B------:R-:W2:Y:S01]  /*0030*/  LDCU UR6, c[0x0][0x398] ;  /* 0x00007300ff0677ac */ /* 0x000ea20008000800 */
[----:B------:R-:W1:Y:S06]  /*0040*/  S2R R5, SR_TID.Y ;  /* 0x0000000000057919 */ /* 0x000e6c0000002200 */
[----:B------:R-:W0:Y:S08]  /*0050*/  S2UR UR5, SR_CTAID.X ;  /* 0x00000000000579c3 */ /* 0x000e300000002500 */
[----:B------:R-:W0:Y:S08]  /*0060*/  LDC R3, c[0x0][0x360] ;  /* 0x0000d800ff037b82 */ /* 0x000e300000000800 */
[----:B------:R-:W1:Y:S08]  /*0070*/  S2UR UR4, SR_CTAID.Y ;  /* 0x00000000000479c3 */ /* 0x000e700000002600 */
[----:B------:R-:W3:Y:S01]  /*0080*/  LDC R0, c[0x0][0x3a0] ;  /* 0x0000e800ff007b82 */ /* 0x000ee20000000800 */
[----:B0-----:R-:W-:-:S02]  /*0090*/  IMAD R3, R3, UR5, R4 ;  /* 0x0000000503037c24 */ /* 0x001fc4000f8e0204 */
[----:B-1----:R-:W-:-:S03]  /*00a0*/  IMAD R2, R2, UR4, R5 ;  /* 0x0000000402027c24 */ /* 0x002fc6000f8e0205 */
[----:B---3--:R-:W-:-:S04]  /*00b0*/  ISETP.GE.AND P0, PT, R3, R0, PT ;  /* 0x000000000300720c */ /* 0x008fc80003f06270 */
[----:B--2---:R-:W-:-:S13]  /*00c0*/  ISETP.GE.OR P0, PT, R2, UR6, P0 ;  /* 0x0000000602007c0c */ /* 0x004fda0008706670 */
[----:B------:R-:W-:Y:S05]  /*00d0*/  @P0 EXIT ;  /* 0x000000000000094d */ /* 0x000fea0003800000 */
[----:B------:R-:W0:Y:S01]  /*00e0*/  LDC R5, c[0x0][0x39c] ;  /* 0x0000e700ff057b82 */ /* 0x000e220000000800 */
[----:B------:R-:W1:Y:S01]  /*00f0*/  LDCU.64 UR4, c[0x0][0x358] ;  /* 0x00006b00ff0477ac */ /* 0x000e620008000a00 */
[----:B------:R-:W-:Y:S02]  /*0100*/  CS2R R18, SRZ ;  /* 0x0000000000127805 */ /* 0x000fe4000001ff00 */
[----:B0-----:R-:W-:-:S13]  /*0110*/  ISETP.GE.AND P0, PT, R5, 0x1, PT ;  /* 0x000000010500780c */ /* 0x001fda0003f06270 */
[----:B-1----:R-:W-:Y:S05]  /*0120*/  @!P0 BRA `(.L_x_0) ;  /* 0x0000000400e08947 */ /* 0x002fea0003800000 */
[C---:B------:R-:W-:Y:S01]  /*0130*/  ISETP.GE.U32.AND P1, PT, R5.reuse, 0x8, PT ;  /* 0x000000080500780c */ /* 0x040fe20003f26070 */
[----:B------:R-:W-:Y:S01]  /*0140*/  HFMA2 R7, -RZ, RZ, 0, 0 ;  /* 0x00000000ff077431 */ /* 0x000fe200000001ff */
[----:B------:R-:W-:Y:S01]  /*0150*/  LOP3.LUT R4, R5, 0x7, RZ, 0xc0, !PT ;  /* 0x0000000705047812 */ /* 0x000fe200078ec0ff */
[----:B------:R-:W-:Y:S01]  /*0160*/  IMAD R6, R2, R5, RZ ;  /* 0x0000000502067224 */ /* 0x000fe200078e02ff */
[----:B------:R-:W-:Y:S02]  /*0170*/  CS2R R18, SRZ ;  /* 0x0000000000127805 */ /* 0x000fe4000001ff00 */
[----:B------:R-:W-:-:S07]  /*0180*/  ISETP.NE.AND P0, PT, R4, RZ, PT ;  /* 0x000000ff0400720c */ /* 0x000fce0003f05270 */
[----:B------:R-:W-:Y:S06]  /*0190*/  @!P1 BRA `(.L_x_1) ;  /* 0x0000000000c49947 */ /* 0x000fec0003800000 */
[----:B------:R-:W0:Y:S01]  /*01a0*/  LDC.64 R8, c[0x0][0x380] ;  /* 0x0000e000ff087b82 */ /* 0x000e220000000a00 */
[----:B------:R-:W-:Y:S01]  /*01b0*/  LOP3.LUT R7, R5, 0x7ffffff8, RZ, 0xc0, !PT ;  /* 0x7ffffff805077812 */ /* 0x000fe200078ec0ff */
[----:B------:R-:W-:Y:S01]  /*01c0*/  IMAD.MOV.U32 R27, RZ, RZ, R3 ;  /* 0x000000ffff1b7224 */ /* 0x000fe200078e0003 */
[----:B------:R-:W-:-:S03]  /*01d0*/  CS2R R18, SRZ ;  /* 0x0000000000127805 */ /* 0x000fc6000001ff00 */
[----:B------:R-:W-:Y:S02]  /*01e0*/  IMAD.MOV R26, RZ, RZ, -R7 ;  /* 0x000000ffff1a7224 */ /* 0x000fe400078e0a07 */
[----:B0-----:R-:W-:-:S03]  /*01f0*/  IMAD.WIDE.U32 R8, R6, 0x8, R8 ;  /* 0x0000000806087825 */ /* 0x001fc600078e0008 */
[----:B------:R-:W-:-:S04]  /*0200*/  IADD3 R10, P1, PT, R8, 0x20, RZ ;  /* 0x00000020080a7810 */ /* 0x000fc80007f3e0ff */
[----:B------:R-:W-:-:S09]  /*0210*/  IADD3.X R11, PT, PT, RZ, R9, RZ, P1, !PT ;  /* 0x00000009ff0b7210 */ /* 0x000fd20000ffe4ff */
.L_x_2:
[----:B------:R-:W0:Y:S01]  /*0220*/  LDC.64 R22, c[0x0][0x388] ;  /* 0x0000e200ff167b82 */ /* 0x000e220000000a00 */
[----:B------:R-:W-:Y:S01]  /*0230*/  MOV R8, R10 ;  /* 0x0000000a00087202 */ /* 0x000fe20000000f00 */
[----:B------:R-:W-:-:S05]  /*0240*/  IMAD.MOV.U32 R9, RZ, RZ, R11 ;  /* 0x000000ffff097224 */ /* 0x000fca00078e000b */
[----:B------:R-:W2:Y:S04]  /*0250*/  LDG.E.64 R14, desc[UR4][R8.64+-0x20] ;  /* 0xffffe004080e7981 */ /* 0x000ea8000c1e1b00 */
[----:B------:R-:W3:Y:S01]  /*0260*/  LDG.E.64 R10, desc[UR4][R8.64+-0x18] ;  /* 0xffffe804080a7981 */ /* 0x000ee2000c1e1b00 */
[----:B0-----:R-:W-:-:S05]  /*0270*/  IMAD.WIDE R22, R27, 0x8, R22 ;  /* 0x000000081b167825 */ /* 0x001fca00078e0216 */
[----:B------:R-:W2:Y:S01]  /*0280*/  LDG.E.64 R12, desc[UR4][R22.64] ;  /* 0x00000004160c7981 */ /* 0x000ea2000c1e1b00 */
[----:B------:R-:W-:-:S05]  /*0290*/  IMAD.WIDE R28, R0, 0x8, R22 ;  /* 0x00000008001c7825 */ /* 0x000fca00078e0216 */
[----:B------:R-:W3:Y:S01]  /*02a0*/  LDG.E.64 R16, desc[UR4][R28.64] ;  /* 0x000000041c107981 */ /* 0x000ee2000c1e1b00 */
[C---:B------:R-:W-:Y:S01]  /*02b0*/  IMAD.WIDE R24, R0.reuse, 0x8, R28 ;  /* 0x0000000800187825 */ /* 0x040fe200078e021c */
[----:B--2---:R-:W-:Y:S02]  /*02c0*/  DFMA R18, R14, R12, R18 ;  /* 0x0000000c0e12722b */ /* 0x004fe40000000012 */
[----:B------:R-:W2:Y:S04]  /*02d0*/  LDG.E.64 R14, desc[UR4][R8.64+-0x10] ;  /* 0xfffff004080e7981 */ /* 0x000ea8000c1e1b00 */
[----:B------:R-:W2:Y:S01]  /*02e0*/  LDG.E.64 R12, desc[UR4][R24.64] ;  /* 0x00000004180c7981 */ /* 0x000ea2000c1e1b00 */
[----:B------:R-:W-:Y:S01]  /*02f0*/  IMAD.WIDE R20, R0, 0x8, R24 ;  /* 0x0000000800147825 */ /* 0x000fe200078e0218 */
[----:B---3--:R-:W-:-:S02]  /*0300*/  DFMA R16, R10, R16, R18 ;  /* 0x000000100a10722b */ /* 0x008fc40000000012 */
[----:B------:R-:W3:Y:S04]  /*0310*/  LDG.E.64 R10, desc[UR4][R8.64+-0x8] ;  /* 0xfffff804080a7981 */ /* 0x000ee8000c1e1b00 */
        /* <DEDUP_REMOVED lines=9> */
[----:B------:R-:W-:-:S03]  /*03b0*/  IMAD.WIDE R24, R0, 0x8, R28 ;  /* 0x0000000800187825 */ /* 0x000fc600078e021c */
[----:B------:R-:W4:Y:S01]  /*03c0*/  LDG.E.64 R22, desc[UR4][R8.64+0x18] ;  /* 0x0000180408167981 */ /* 0x000f22000c1e1b00 */
[----:B------:R-:W-:-:S06]  /*03d0*/  IMAD.WIDE R20, R0, 0x8, R24 ;  /* 0x0000000800147825 */ /* 0x000fcc00078e0218 */
[----:B------:R-:W4:Y:S01]  /*03e0*/  LDG.E.64 R20, desc[UR4][R20.64] ;  /* 0x0000000414147981 */ /* 0x000f22000c1e1b00 */
[----:B--2---:R-:W-:-:S03]  /*03f0*/  DFMA R14, R16, R14, R18 ;  /* 0x0000000e100e722b */ /* 0x004fc60000000012 */
[----:B------:R-:W2:Y:S04]  /*0400*/  LDG.E.64 R16, desc[UR4][R8.64+0x10] ;  /* 0x0000100408107981 */ /* 0x000ea8000c1e1b00 */
[----:B------:R-:W2:Y:S01]  /*0410*/  LDG.E.64 R18, desc[UR4][R24.64] ;  /* 0x0000000418127981 */ /* 0x000ea2000c1e1b00 */
[----:B------:R-:W-:Y:S01]  /*0420*/  IADD3 R26, PT, PT, R26, 0x8, RZ ;  /* 0x000000081a1a7810 */ /* 0x000fe20007ffe0ff */
[----:B---3--:R-:W-:-:S03]  /*0430*/  DFMA R10, R10, R12, R14 ;  /* 0x0000000c0a0a722b */ /* 0x008fc6000000000e */
[----:B------:R-:W-:Y:S02]  /*0440*/  ISETP.NE.AND P1, PT, R26, RZ, PT ;  /* 0x000000ff1a00720c */ /* 0x000fe40003f25270 */
[----:B------:R-:W-:-:S03]  /*0450*/  LEA R27, R0, R27, 0x3 ;  /* 0x0000001b001b7211 */ /* 0x000fc600078e18ff */
[----:B--2---:R-:W-:Y:S01]  /*0460*/  DFMA R18, R16, R18, R10 ;  /* 0x000000121012722b */ /* 0x004fe2000000000a */
[----:B------:R-:W-:-:S07]  /*0470*/  IADD3 R10, P2, PT, R8, 0x40, RZ ;  /* 0x00000040080a7810 */ /* 0x000fce0007f5e0ff */
[----:B----4-:R-:W-:Y:S01]  /*0480*/  DFMA R18, R22, R20, R18 ;  /* 0x000000141612722b */ /* 0x010fe20000000012 */
[----:B------:R-:W-:Y:S01]  /*0490*/  IMAD.X R11, RZ, RZ, R9, P2 ;  /* 0x000000ffff0b7224 */ /* 0x000fe200010e0609 */
[----:B------:R-:W-:Y:S09]  /*04a0*/  @P1 BRA `(.L_x_2) ;  /* 0xfffffffc005c1947 */ /* 0x000ff2000383ffff */
.L_x_1:
[----:B------:R-:W-:Y:S05]  /*04b0*/  @!P0 BRA `(.L_x_0) ;  /* 0x0000000000fc8947 */ /* 0x000fea0003800000 */
[----:B------:R-:W-:Y:S02]  /*04c0*/  ISETP.GE.U32.AND P1, PT, R4, 0x4, PT ;  /* 0x000000040400780c */ /* 0x000fe40003f26070 */
[----:B------:R-:W-:-:S04]  /*04d0*/  LOP3.LUT R26, R5, 0x3, RZ, 0xc0, !PT ;  /* 0x00000003051a7812 */ /* 0x000fc800078ec0ff */
[----:B------:R-:W-:-:S07]  /*04e0*/  ISETP.NE.AND P0, PT, R26, RZ, PT ;  /* 0x000000ff1a00720c */ /* 0x000fce0003f05270 */
[----:B------:R-:W-:Y:S06]  /*04f0*/  @!P1 BRA `(.L_x_3) ;  /* 0x00000000006c9947 */ /* 0x000fec0003800000 */
[----:B------:R-:W0:Y:S01]  /*0500*/  LDC.64 R24, c[0x0][0x380] ;  /* 0x0000e000ff187b82 */ /* 0x000e220000000a00 */
[----:B------:R-:W1:Y:S01]  /*0510*/  LDCU.64 UR6, c[0x0][0x380] ;  /* 0x00007000ff0677ac */ /* 0x000e620008000a00 */
[C---:B------:R-:W-:Y:S01]  /*0520*/  IMAD.IADD R9, R6.reuse, 0x1, R7 ;  /* 0x0000000106097824 */ /* 0x040fe200078e0207 */
[----:B------:R-:W-:Y:S01]  /*0530*/  IADD3 R4, P1, PT, R6, R7, RZ ;  /* 0x0000000706047210 */ /* 0x000fe20007f3e0ff */
[----:B------:R-:W-:-:S04]  /*0540*/  IMAD R13, R7, R0, R3 ;  /* 0x00000000070d7224 */ /* 0x000fc800078e0203 */
[----:B------:R-:W2:Y:S01]  /*0550*/  LDC.64 R10, c[0x0][0x388] ;  /* 0x0000e200ff0a7b82 */ /* 0x000ea20000000a00 */
[----:B0-----:R-:W-:-:S06]  /*0560*/  IMAD.WIDE.U32 R24, R9, 0x8, R24 ;  /* 0x0000000809187825 */ /* 0x001fcc00078e0018 */
[----:B------:R-:W3:Y:S01]  /*0570*/  LDG.E.64 R24, desc[UR4][R24.64] ;  /* 0x0000000418187981 */ /* 0x000ee2000c1e1b00 */
[----:B--2---:R-:W-:Y:S01]  /*0580*/  IMAD.WIDE R10, R13, 0x8, R10 ;  /* 0x000000080d0a7825 */ /* 0x004fe200078e020a */
[----:B------:R-:W-:Y:S02]  /*0590*/  IADD3.X R13, PT, PT, RZ, RZ, RZ, P1, !PT ;  /* 0x000000ffff0d7210 */ /* 0x000fe40000ffe4ff */
[----:B-1----:R-:W-:Y:S02]  /*05a0*/  LEA R28, P1, R4, UR6, 0x3 ;  /* 0x00000006041c7c11 */ /* 0x002fe4000f8218ff */
[----:B------:R-:W3:Y:S01]  /*05b0*/  LDG.E.64 R8, desc[UR4][R10.64] ;  /* 0x000000040a087981 */ /* 0x000ee2000c1e1b00 */
[----:B------:R-:W-:Y:S01]  /*05c0*/  IMAD.WIDE R14, R0, 0x8, R10 ;  /* 0x00000008000e7825 */ /* 0x000fe200078e020a */
[----:B------:R-:W-:-:S05]  /*05d0*/  LEA.HI.X R29, R4, UR7, R13, 0x3, P1 ;  /* 0x00000007041d7c11 */ /* 0x000fca00088f1c0d */
[----:B------:R-:W2:Y:S01]  /*05e0*/  LDG.E.64 R12, desc[UR4][R28.64+0x8] ;  /* 0x000008041c0c7981 */ /* 0x000ea2000c1e1b00 */
[----:B------:R-:W-:-:S03]  /*05f0*/  IMAD.WIDE R20, R0, 0x8, R14 ;  /* 0x0000000800147825 */ /* 0x000fc600078e020e */
[----:B------:R-:W2:Y:S04]  /*0600*/  LDG.E.64 R10, desc[UR4][R14.64] ;  /* 0x000000040e0a7981 */ /* 0x000ea8000c1e1b00 */
[----:B------:R-:W4:Y:S01]  /*0610*/  LDG.E.64 R16, desc[UR4][R20.64] ;  /* 0x0000000414107981 */ /* 0x000f22000c1e1b00 */
[----:B------:R-:W-:-:S03]  /*0620*/  IMAD.WIDE R22, R0, 0x8, R20 ;  /* 0x0000000800167825 */ /* 0x000fc600078e0214 */
[----:B------:R-:W4:Y:S04]  /*0630*/  LDG.E.64 R14, desc[UR4][R28.64+0x10] ;  /* 0x000010041c0e7981 */ /* 0x000f28000c1e1b00 */
[----:B------:R-:W5:Y:S04]  /*0640*/  LDG.E.64 R20, desc[UR4][R28.64+0x18] ;  /* 0x000018041c147981 */ /* 0x000f68000c1e1b00 */
[----:B------:R-:W5:Y:S01]  /*0650*/  LDG.E.64 R22, desc[UR4][R22.64] ;  /* 0x0000000416167981 */ /* 0x000f62000c1e1b00 */
[----:B------:R-:W-:Y:S01]  /*0660*/  VIADD R7, R7, 0x4 ;  /* 0x0000000407077836 */ /* 0x000fe20000000000 */
[----:B---3--:R-:W-:-:S08]  /*0670*/  DFMA R8, R24, R8, R18 ;  /* 0x000000081808722b */ /* 0x008fd00000000012 */
[----:B--2---:R-:W-:-:S08]  /*0680*/  DFMA R8, R12, R10, R8 ;  /* 0x0000000a0c08722b */ /* 0x004fd00000000008 */
[----:B----4-:R-:W-:-:S08]  /*0690*/  DFMA R8, R14, R16, R8 ;  /* 0x000000100e08722b */ /* 0x010fd00000000008 */
[----:B-----5:R-:W-:-:S11]  /*06a0*/  DFMA R18, R20, R22, R8 ;  /* 0x000000161412722b */ /* 0x020fd60000000008 */
.L_x_3:
[----:B------:R-:W-:Y:S05]  /*06b0*/  @!P0 BRA `(.L_x_0) ;  /* 0x00000000007c8947 */ /* 0x000fea0003800000 */
[----:B------:R-:W-:Y:S01]  /*06c0*/  ISETP.NE.AND P1, PT, R26, 0x1, PT ;  /* 0x000000011a00780c */ /* 0x000fe20003f25270 */
[----:B------:R-:W0:Y:S01]  /*06d0*/  LDC.64 R10, c[0x0][0x380] ;  /* 0x0000e000ff0a7b82 */ /* 0x000e220000000a00 */
[----:B------:R-:W-:-:S04]  /*06e0*/  LOP3.LUT R14, R5, 0x1, RZ, 0xc0, !PT ;  /* 0x00000001050e7812 */ /* 0x000fc800078ec0ff */
[----:B------:R-:W-:-:S03]  /*06f0*/  ISETP.NE.U32.AND P0, PT, R14, 0x1, PT ;  /* 0x000000010e00780c */ /* 0x000fc60003f05070 */
[----:B------:R-:W1:Y:S04]  /*0700*/  LDC.64 R20, c[0x0][0x388] ;  /* 0x0000e200ff147b82 */ /* 0x000e680000000a00 */
[CC--:B------:R-:W-:Y:S01]  /*0710*/  @P1 IADD3 R15, PT, PT, R6.reuse, R7.reuse, RZ ;  /* 0x00000007060f1210 */ /* 0x0c0fe20007ffe0ff */
[C---:B------:R-:W-:Y:S01]  /*0720*/  @P1 IMAD R17, R7.reuse, R0, R3 ;  /* 0x0000000007111224 */ /* 0x040fe200078e0203 */
[----:B------:R-:W-:Y:S01]  /*0730*/  @P1 IADD3 R16, P2, PT, R6, R7, RZ ;  /* 0x0000000706101210 */ /* 0x000fe20007f5e0ff */
[----:B------:R-:W-:Y:S01]  /*0740*/  @P1 VIADD R7, R7, 0x2 ;  /* 0x0000000207071836 */ /* 0x000fe20000000000 */
[----:B------:R-:W2:Y:S08]  /*0750*/  @P1 LDC.64 R8, c[0x0][0x380] ;  /* 0x0000e000ff081b82 */ /* 0x000eb00000000a00 */
[----:B------:R-:W3:Y:S01]  /*0760*/  LDC.64 R12, c[0x0][0x380] ;  /* 0x0000e000ff0c7b82 */ /* 0x000ee20000000a00 */
[----:B0-----:R-:W-:-:S06]  /*0770*/  @P1 IMAD.WIDE.U32 R14, R15, 0x8, R10 ;  /* 0x000000080f0e1825 */ /* 0x001fcc00078e000a */
[----:B------:R-:W4:Y:S01]  /*0780*/  @P1 LDG.E.64 R14, desc[UR4][R14.64] ;  /* 0x000000040e0e1981 */ /* 0x000f22000c1e1b00 */
[----:B------:R-:W0:Y:S01]  /*0790*/  LDC.64 R4, c[0x0][0x388] ;  /* 0x0000e200ff047b82 */ /* 0x000e220000000a00 */
[----:B-1----:R-:W-:Y:S01]  /*07a0*/  @P1 IMAD.WIDE R20, R17, 0x8, R20 ;  /* 0x0000000811141825 */ /* 0x002fe200078e0214 */
[----:B------:R-:W-:-:S04]  /*07b0*/  @P1 IADD3.X R17, PT, PT, RZ, RZ, RZ, P2, !PT ;  /* 0x000000ffff111210 */ /* 0x000fc800017fe4ff */
[----:B------:R-:W4:Y:S01]  /*07c0*/  @P1 LDG.E.64 R10, desc[UR4][R20.64] ;  /* 0x00000004140a1981 */ /* 0x000f22000c1e1b00 */
[----:B--2---:R-:W-:Y:S01]  /*07d0*/  @P1 LEA R8, P2, R16, R8, 0x3 ;  /* 0x0000000810081211 */ /* 0x004fe200078418ff */
[----:B------:R-:W-:-:S03]  /*07e0*/  @P1 IMAD.WIDE R22, R0, 0x8, R20 ;  /* 0x0000000800161825 */ /* 0x000fc600078e0214 */
[----:B------:R-:W-:Y:S01]  /*07f0*/  @P1 LEA.HI.X R9, R16, R9, R17, 0x3, P2 ;  /* 0x0000000910091211 */ /* 0x000fe200010f1c11 */
[----:B------:R-:W-:Y:S01]  /*0800*/  @!P0 IMAD R25, R7, R0, R3 ;  /* 0x0000000007198224 */ /* 0x000fe200078e0203 */
[----:B------:R-:W-:Y:S02]  /*0810*/  @!P0 IADD3 R17, PT, PT, R6, R7, RZ ;  /* 0x0000000706118210 */ /* 0x000fe40007ffe0ff */
[----:B------:R-:W2:Y:S04]  /*0820*/  @P1 LDG.E.64 R6, desc[UR4][R22.64] ;  /* 0x0000000416061981 */ /* 0x000ea8000c1e1b00 */
[----:B------:R-:W2:Y:S01]  /*0830*/  @P1 LDG.E.64 R8, desc[UR4][R8.64+0x8] ;  /* 0x0000080408081981 */ /* 0x000ea2000c1e1b00 */
[----:B---3--:R-:W-:-:S04]  /*0840*/  @!P0 IMAD.WIDE.U32 R12, R17, 0x8, R12 ;  /* 0x00000008110c8825 */ /* 0x008fc800078e000c */
[----:B0-----:R-:W-:Y:S02]  /*0850*/  @!P0 IMAD.WIDE R4, R25, 0x8, R4 ;  /* 0x0000000819048825 */ /* 0x001fe400078e0204 */
[----:B------:R-:W3:Y:S04]  /*0860*/  @!P0 LDG.E.64 R12, desc[UR4][R12.64] ;  /* 0x000000040c0c8981 */ /* 0x000ee8000c1e1b00 */
[----:B------:R-:W3:Y:S01]  /*0870*/  @!P0 LDG.E.64 R4, desc[UR4][R4.64] ;  /* 0x0000000404048981 */ /* 0x000ee2000c1e1b00 */
[----:B----4-:R-:W-:-:S08]  /*0880*/  @P1 DFMA R10, R14, R10, R18 ;  /* 0x0000000a0e0a122b */ /* 0x010fd00000000012 */
[----:B--2---:R-:W-:-:S08]  /*0890*/  @P1 DFMA R18, R8, R6, R10 ;  /* 0x000000060812122b */ /* 0x004fd0000000000a */
[----:B---3--:R-:W-:-:S11]  /*08a0*/  @!P0 DFMA R18, R12, R4, R18 ;  /* 0x000000040c12822b */ /* 0x008fd60000000012 */
.L_x_0:
[----:B------:R-:W0:Y:S01]  /*08b0*/  LDC.64 R4, c[0x0][0x390] ;  /* 0x0000e400ff047b82 */ /* 0x000e220000000a00 */
[----:B------:R-:W-:-:S04]  /*08c0*/  IMAD R3, R2, R0, R3 ;  /* 0x0000000002037224 */ /* 0x000fc800078e0203 */
[----:B0-----:R-:W-:-:S05]  /*08d0*/  IMAD.WIDE R2, R3, 0x8, R4 ;  /* 0x0000000803027825 */ /* 0x001fca00078e0204 */
[----:B------:R-:W-:Y:S01]  /*08e0*/  STG.E.64 desc[UR4][R2.64], R18 ;  /* 0x0000001202007986 */ /* 0x000fe2000c101b04 */
[----:B------:R-:W-:Y:S05]  /*08f0*/  EXIT ;  /* 0x000000000000794d */ /* 0x000fea0003800000 */
.L_x_4:
[----:B------:R-:W-:-:S00]  /*0900*/  BRA `(.L_x_4) ;  /* 0xfffffffc00fc7947 */ /* 0x000fc0000383ffff */
[----:B------:R-:W-:-:S00]  /*0910*/  NOP ;  /* 0x0000000000007918 */ /* 0x000fc00000000000 */
        /* <DEDUP_REMOVED lines=14> */
.L_x_5:


//--------------------- .nv.shared.reserved.0     --------------------------
	.section	.nv.shared.reserved.0,"aw",@nobits
	.weak		__nv_reservedSMEM_offset_0_alias
	.size		__nv_reservedSMEM_offset_0_alias, 0, 64
	.other		__nv_reservedSMEM_offset_0_alias,@"STO_CUDA_RESERVED_SHARED STV_DEFAULT"
__nv_reservedSMEM_offset_0_alias:
	.zero		0
	.zero		64


//--------------------- .nv.constant0._Z20multiplicar_matricesPdS_S_iii --------------------------
	.section	.nv.constant0._Z20multiplicar_matricesPdS_S_iii,"a",@progbits
	.sectionflags	@""
	.align	4
.nv.constant0._Z20multiplicar_matricesPdS_S_iii:
	.zero		932


//--------------------- SYMBOLS --------------------------

	.type		.nv.reservedSmem.offset0,@object
	.size		.nv.reservedSmem.offset0,0x4
